//
// Generated by NVIDIA NVVM Compiler
//
// Compiler Build ID: CL-36424714
// Cuda compilation tools, release 13.0, V13.0.88
// Based on NVVM 20.0.0
//

.version 9.0
.target sm_100
.address_size 64

	// .globl	_Z9vectorSubPfS_S_i

.visible .entry _Z9vectorSubPfS_S_i(
	.param .u64 .ptr .align 1 _Z9vectorSubPfS_S_i_param_0,
	.param .u64 .ptr .align 1 _Z9vectorSubPfS_S_i_param_1,
	.param .u64 .ptr .align 1 _Z9vectorSubPfS_S_i_param_2,
	.param .u32 _Z9vectorSubPfS_S_i_param_3
)
{
	.reg .pred 	%p<2>;
	.reg .b32 	%r<6>;
	.reg .b32 	%f<4>;
	.reg .b64 	%rd<11>;

	ld.param.u64 	%rd1, [_Z9vectorSubPfS_S_i_param_0];
	ld.param.u64 	%rd2, [_Z9vectorSubPfS_S_i_param_1];
	ld.param.u64 	%rd3, [_Z9vectorSubPfS_S_i_param_2];
	ld.param.u32 	%r2, [_Z9vectorSubPfS_S_i_param_3];
	mov.u32 	%r3, %ctaid.x;
	mov.u32 	%r4, %ntid.x;
	mov.u32 	%r5, %tid.x;
	mad.lo.s32 	%r1, %r3, %r4, %r5;
	setp.ge.s32 	%p1, %r1, %r2;
	@%p1 bra 	$L__BB0_2;
	cvta.to.global.u64 	%rd4, %rd1;
	cvta.to.global.u64 	%rd5, %rd2;
	cvta.to.global.u64 	%rd6, %rd3;
	mul.wide.s32 	%rd7, %r1, 4;
	add.s64 	%rd8, %rd4, %rd7;
	ld.global.f32 	%f1, [%rd8];
	add.s64 	%rd9, %rd5, %rd7;
	ld.global.f32 	%f2, [%rd9];
	sub.f32 	%f3, %f1, %f2;
	add.s64 	%rd10, %rd6, %rd7;
	st.global.f32 	[%rd10], %f3;
$L__BB0_2:
	ret;

}


// ===== COMPILED SASS (sm_100) =====

	.target	sm_100

	.elftype	@"ET_EXEC"


//--------------------- .note.nv.tkinfo           --------------------------
	.section	.note.nv.tkinfo,"",@"SHT_NOTE"
	.sectionflags	@"SHF_NOTE_NV_TKINFO"
	.tkinfo
        /*0018*/ 	.word	0x00000002
        /*0030*/ 	.string	""
        /*0030*/ 	.string	"ptxas"
        /*0030*/ 	.string	"Cuda compilation tools, release 13.0, V13.0.88"
        /*0030*/ 	.string	"Build cuda_13.0.r13.0/compiler.36424714_0"
        /*0030*/ 	.string	"-arch sm_100 -m 64 "



//--------------------- .note.nv.cuinfo           --------------------------
	.section	.note.nv.cuinfo,"",@"SHT_NOTE"
	.sectionflags	@"SHF_NOTE_NV_CUINFO"
        /*0018*/ 	.short	0x0002
        /*001a*/ 	.short	0x0064
        /*001c*/ 	.short	0x0082
	.zero		2


//--------------------- .nv.info                  --------------------------
	.section	.nv.info,"",@"SHT_CUDA_INFO"
	.align	4


	//----- nvinfo : EIATTR_REGCOUNT
	.align		4
        /*0000*/ 	.byte	0x04, 0x2f
        /*0002*/ 	.short	(.L_1 - .L_0)
	.align		4
.L_0:
        /*0004*/ 	.word	index@(_Z9vectorSubPfS_S_i)
        /*0008*/ 	.word	0x0000000c


	//----- nvinfo : EIATTR_FRAME_SIZE
	.align		4
.L_1:
        /*000c*/ 	.byte	0x04, 0x11
        /*000e*/ 	.short	(.L_3 - .L_2)
	.align		4
.L_2:
        /*0010*/ 	.word	index@(_Z9vectorSubPfS_S_i)
        /*0014*/ 	.word	0x00000000


	//----- nvinfo : EIATTR_MIN_STACK_SIZE
	.align		4
.L_3:
        /*0018*/ 	.byte	0x04, 0x12
        /*001a*/ 	.short	(.L_5 - .L_4)
	.align		4
.L_4:
        /*001c*/ 	.word	index@(_Z9vectorSubPfS_S_i)
        /*0020*/ 	.word	0x00000000
.L_5:


//--------------------- .nv.compat                --------------------------
	.section	.nv.compat,"",@"SHT_CUDA_COMPAT_INFO"
	.align	4
        /*0000*/ 	.byte	0x02, 0x09, 0x00, 0x00, 0x02, 0x02, 0x01, 0x00, 0x02, 0x05, 0x05, 0x00, 0x03, 0x07, 0x01, 0x01
        /*0010*/ 	.byte	0x02, 0x03, 0x00, 0x00, 0x02, 0x06, 0x01, 0x00, 0x04, 0x0b, 0x08, 0x00, 0x09, 0x00, 0x00, 0x00
        /*0020*/ 	.byte	0x00, 0x00, 0x00, 0x00


//--------------------- .nv.info._Z9vectorSubPfS_S_i --------------------------
	.section	.nv.info._Z9vectorSubPfS_S_i,"",@"SHT_CUDA_INFO"
	.sectionflags	@""
	.align	4


	//----- nvinfo : EIATTR_CUDA_API_VERSION
	.align		4
        /*0000*/ 	.byte	0x04, 0x37
        /*0002*/ 	.short	(.L_7 - .L_6)
.L_6:
        /*0004*/ 	.word	0x00000082


	//----- nvinfo : EIATTR_KPARAM_INFO
	.align		4
.L_7:
        /*0008*/ 	.byte	0x04, 0x17
        /*000a*/ 	.short	(.L_9 - .L_8)
.L_8:
        /*000c*/ 	.word	0x00000000
        /*0010*/ 	.short	0x0003
        /*0012*/ 	.short	0x0018
        /*0014*/ 	.byte	0x00, 0xf0, 0x11, 0x00


	//----- nvinfo : EIATTR_KPARAM_INFO
	.align		4
.L_9:
        /*0018*/ 	.byte	0x04, 0x17
        /*001a*/ 	.short	(.L_11 - .L_10)
.L_10:
        /*001c*/ 	.word	0x00000000
        /*0020*/ 	.short	0x0002
        /*0022*/ 	.short	0x0010
        /*0024*/ 	.byte	0x00, 0xf5, 0x21, 0x00


	//----- nvinfo : EIATTR_KPARAM_INFO
	.align		4
.L_11:
        /*0028*/ 	.byte	0x04, 0x17
        /*002a*/ 	.short	(.L_13 - .L_12)
.L_12:
        /*002c*/ 	.word	0x00000000
        /*0030*/ 	.short	0x0001
        /*0032*/ 	.short	0x0008
        /*0034*/ 	.byte	0x00, 0xf5, 0x21, 0x00


	//----- nvinfo : EIATTR_KPARAM_INFO
	.align		4
.L_13:
        /*0038*/ 	.byte	0x04, 0x17
        /*003a*/ 	.short	(.L_15 - .L_14)
.L_14:
        /*003c*/ 	.word	0x00000000
        /*0040*/ 	.short	0x0000
        /*0042*/ 	.short	0x0000
        /*0044*/ 	.byte	0x00, 0xf5, 0x21, 0x00


	//----- nvinfo : EIATTR_SPARSE_MMA_MASK
	.align		4
.L_15:
        /*0048*/ 	.byte	0x03, 0x50
        /*004a*/ 	.short	0x0000


	//----- nvinfo : EIATTR_MAXREG_COUNT
	.align		4
        /*004c*/ 	.byte	0x03, 0x1b
        /*004e*/ 	.short	0x00ff


	//----- nvinfo : EIATTR_MERCURY_ISA_VERSION
	.align		4
        /*0050*/ 	.byte	0x03, 0x5f
        /*0052*/ 	.short	0x0101


	//----- nvinfo : EIATTR_VRC_CTA_INIT_COUNT
	.align		4
        /*0054*/ 	.byte	0x02, 0x4a
	.zero		1
	.zero		1


	//----- nvinfo : EIATTR_EXIT_INSTR_OFFSETS
	.align		4
        /*0058*/ 	.byte	0x04, 0x1c
        /*005a*/ 	.short	(.L_17 - .L_16)


	//   ....[0]....
.L_16:
        /*005c*/ 	.word	0x00000070


	//   ....[1]....
        /*0060*/ 	.word	0x00000130


	//----- nvinfo : EIATTR_CBANK_PARAM_SIZE
	.align		4
.L_17:
        /*0064*/ 	.byte	0x03, 0x19
        /*0066*/ 	.short	0x001c


	//----- nvinfo : EIATTR_PARAM_CBANK
	.align		4
        /*0068*/ 	.byte	0x04, 0x0a
        /*006a*/ 	.short	(.L_19 - .L_18)
	.align		4
.L_18:
        /*006c*/ 	.word	index@(.nv.constant0._Z9vectorSubPfS_S_i)
        /*0070*/ 	.short	0x0380
        /*0072*/ 	.short	0x001c


	//----- nvinfo : EIATTR_SW_WAR
	.align		4
.L_19:
        /*0074*/ 	.byte	0x04, 0x36
        /*0076*/ 	.short	(.L_21 - .L_20)
.L_20:
        /*0078*/ 	.word	0x00000008
.L_21:


//--------------------- .nv.callgraph             --------------------------
	.section	.nv.callgraph,"",@"SHT_CUDA_CALLGRAPH"
	.align	4
	.sectionentsize	8
	.align		4
        /*0000*/ 	.word	0x00000000
	.align		4
        /*0004*/ 	.word	0xffffffff
	.align		4
        /*0008*/ 	.word	0x00000000
	.align		4
        /*000c*/ 	.word	0xfffffffe
	.align		4
        /*0010*/ 	.word	0x00000000
	.align		4
        /*0014*/ 	.word	0xfffffffd
	.align		4
        /*0018*/ 	.word	0x00000000
	.align		4
        /*001c*/ 	.word	0xfffffffc


//--------------------- .text._Z9vectorSubPfS_S_i --------------------------
	.section	.text._Z9vectorSubPfS_S_i,"ax",@progbits
	.align	128
        .global         _Z9vectorSubPfS_S_i
        .type           _Z9vectorSubPfS_S_i,@function
        .size           _Z9vectorSubPfS_S_i,(.L_x_1 - _Z9vectorSubPfS_S_i)
        .other          _Z9vectorSubPfS_S_i,@"STO_CUDA_ENTRY STV_DEFAULT"
_Z9vectorSubPfS_S_i:
.text._Z9vectorSubPfS_S_i:
[----:B------:R-:W-:Y:S01]  /*0000*/  LDC R1, c[0x0][0x37c] ;  /* 0x0000df00ff017b82 */ /* 0x000fe20000000800 */
[----:B------:R-:W0:Y:S07]  /*0010*/  S2R R0, SR_TID.X ;  /* 0x0000000000007919 */ /* 0x000e2e0000002100 */
[----:B------:R-:W0:Y:S01]  /*0020*/  S2UR UR4, SR_CTAID.X ;  /* 0x00000000000479c3 */ /* 0x000e220000002500 */
[----:B------:R-:W1:Y:S07]  /*0030*/  LDCU UR5, c[0x0][0x398] ;  /* 0x00007300ff0577ac */ /* 0x000e6e0008000800 */
[----:B------:R-:W0:Y:S02]  /*0040*/  LDC R9, c[0x0][0x360] ;  /* 0x0000d800ff097b82 */ /* 0x000e240000000800 */
[----:B0-----:R-:W-:-:S05]  /*0050*/  IMAD R9, R9, UR4, R0 ;  /* 0x0000000409097c24 */ /* 0x001fca000f8e0200 */
[----:B-1----:R-:W-:-:S13]  /*0060*/  ISETP.GE.AND P0, PT, R9, UR5, PT ;  /* 0x0000000509007c0c */ /* 0x002fda000bf06270 */
[----:B------:R-:W-:Y:S05]  /*0070*/  @P0 EXIT ;  /* 0x000000000000094d */ /* 0x000fea0003800000 */
[----:B------:R-:W0:Y:S01]  /*0080*/  LDC.64 R2, c[0x0][0x380] ;  /* 0x0000e000ff027b82 */ /* 0x000e220000000a00 */
[----:B------:R-:W1:Y:S07]  /*0090*/  LDCU.64 UR4, c[0x0][0x358] ;  /* 0x00006b00ff0477ac */ /* 0x000e6e0008000a00 */
[----:B------:R-:W2:Y:S08]  /*00a0*/  LDC.64 R4, c[0x0][0x388] ;  /* 0x0000e200ff047b82 */ /* 0x000eb00000000a00 */
[----:B------:R-:W3:Y:S01]  /*00b0*/  LDC.64 R6, c[0x0][0x390] ;  /* 0x0000e400ff067b82 */ /* 0x000ee20000000a00 */
[----:B0-----:R-:W-:-:S06]  /*00c0*/  IMAD.WIDE R2, R9, 0x4, R2 ;  /* 0x0000000409027825 */ /* 0x001fcc00078e0202 */
[----:B-1----:R-:W4:Y:S01]  /*00d0*/  LDG.E R2, desc[UR4][R2.64] ;  /* 0x0000000402027981 */ /* 0x002f22000c1e1900 */
[----:B--2---:R-:W-:-:S06]  /*00e0*/  IMAD.WIDE R4, R9, 0x4, R4 ;  /* 0x0000000409047825 */ /* 0x004fcc00078e0204 */
[----:B------:R-:W4:Y:S01]  /*00f0*/  LDG.E R5, desc[UR4][R4.64] ;  /* 0x0000000404057981 */ /* 0x000f22000c1e1900 */
[----:B---3--:R-:W-:-:S04]  /*0100*/  IMAD.WIDE R6, R9, 0x4, R6 ;  /* 0x0000000409067825 */ /* 0x008fc800078e0206 */
[----:B----4-:R-:W-:-:S05]  /*0110*/  FADD R9, R2, -R5 ;  /* 0x8000000502097221 */ /* 0x010fca0000000000 */
[----:B------:R-:W-:Y:S01]  /*0120*/  STG.E desc[UR4][R6.64], R9 ;  /* 0x0000000906007986 */ /* 0x000fe2000c101904 */
[----:B------:R-:W-:Y:S05]  /*0130*/  EXIT ;  /* 0x000000000000794d */ /* 0x000fea0003800000 */
.L_x_0:
[----:B------:R-:W-:-:S00]  /*0140*/  BRA `(.L_x_0) ;  /* 0xfffffffc00fc7947 */ /* 0x000fc0000383ffff */
[----:B------:R-:W-:-:S00]  /*0150*/  NOP ;  /* 0x0000000000007918 */ /* 0x000fc00000000000 */
        /* <DEDUP_REMOVED lines=10> */
.L_x_1:


//--------------------- .nv.shared.reserved.0     --------------------------
	.section	.nv.shared.reserved.0,"aw",@nobits
	.weak		__nv_reservedSMEM_offset_0_alias
	.size		__nv_reservedSMEM_offset_0_alias, 0, 64
	.other		__nv_reservedSMEM_offset_0_alias,@"STO_CUDA_RESERVED_SHARED STV_DEFAULT"
__nv_reservedSMEM_offset_0_alias:
	.zero		0
	.zero		64


//--------------------- .nv.constant0._Z9vectorSubPfS_S_i --------------------------
	.section	.nv.constant0._Z9vectorSubPfS_S_i,"a",@progbits
	.sectionflags	@""
	.align	4
.nv.constant0._Z9vectorSubPfS_S_i:
	.zero		924


//--------------------- SYMBOLS --------------------------

	.type		.nv.reservedSmem.offset0,@object
	.size		.nv.reservedSmem.offset0,0x4
